//
// Generated by NVIDIA NVVM Compiler
//
// Compiler Build ID: CL-36424714
// Cuda compilation tools, release 13.0, V13.0.88
// Based on NVVM 20.0.0
//

.version 9.0
.target sm_100
.address_size 64

	// .globl	_Z14AddMatrixOnGPUPiS_S_ii

.visible .entry _Z14AddMatrixOnGPUPiS_S_ii(
	.param .u64 .ptr .align 1 _Z14AddMatrixOnGPUPiS_S_ii_param_0,
	.param .u64 .ptr .align 1 _Z14AddMatrixOnGPUPiS_S_ii_param_1,
	.param .u64 .ptr .align 1 _Z14AddMatrixOnGPUPiS_S_ii_param_2,
	.param .u32 _Z14AddMatrixOnGPUPiS_S_ii_param_3,
	.param .u32 _Z14AddMatrixOnGPUPiS_S_ii_param_4
)
{
	.reg .pred 	%p<4>;
	.reg .b32 	%r<17>;
	.reg .b64 	%rd<11>;

	ld.param.u64 	%rd1, [_Z14AddMatrixOnGPUPiS_S_ii_param_0];
	ld.param.u64 	%rd2, [_Z14AddMatrixOnGPUPiS_S_ii_param_1];
	ld.param.u64 	%rd3, [_Z14AddMatrixOnGPUPiS_S_ii_param_2];
	ld.param.u32 	%r2, [_Z14AddMatrixOnGPUPiS_S_ii_param_3];
	ld.param.u32 	%r3, [_Z14AddMatrixOnGPUPiS_S_ii_param_4];
	mov.u32 	%r5, %tid.x;
	mov.u32 	%r6, %ctaid.x;
	mov.u32 	%r7, %ntid.x;
	mad.lo.s32 	%r8, %r6, %r7, %r5;
	mov.u32 	%r9, %tid.y;
	mov.u32 	%r10, %ctaid.y;
	mov.u32 	%r11, %ntid.y;
	mad.lo.s32 	%r12, %r10, %r11, %r9;
	mad.lo.s32 	%r1, %r2, %r12, %r2;
	setp.ge.s32 	%p1, %r8, %r2;
	setp.ge.s32 	%p2, %r12, %r3;
	or.pred  	%p3, %p1, %p2;
	@%p3 bra 	$L__BB0_2;
	cvta.to.global.u64 	%rd4, %rd1;
	cvta.to.global.u64 	%rd5, %rd2;
	cvta.to.global.u64 	%rd6, %rd3;
	mul.wide.s32 	%rd7, %r1, 4;
	add.s64 	%rd8, %rd4, %rd7;
	ld.global.u32 	%r14, [%rd8];
	add.s64 	%rd9, %rd5, %rd7;
	ld.global.u32 	%r15, [%rd9];
	add.s32 	%r16, %r15, %r14;
	add.s64 	%rd10, %rd6, %rd7;
	st.global.u32 	[%rd10], %r16;
$L__BB0_2:
	ret;

}
	// .globl	_Z4BookPiS_S_ii
.visible .entry _Z4BookPiS_S_ii(
	.param .u64 .ptr .align 1 _Z4BookPiS_S_ii_param_0,
	.param .u64 .ptr .align 1 _Z4BookPiS_S_ii_param_1,
	.param .u64 .ptr .align 1 _Z4BookPiS_S_ii_param_2,
	.param .u32 _Z4BookPiS_S_ii_param_3,
	.param .u32 _Z4BookPiS_S_ii_param_4
)
{
	.reg .pred 	%p<12>;
	.reg .b32 	%r<125>;
	.reg .b64 	%rd<101>;

	ld.param.u64 	%rd4, [_Z4BookPiS_S_ii_param_0];
	ld.param.u64 	%rd5, [_Z4BookPiS_S_ii_param_1];
	ld.param.u64 	%rd6, [_Z4BookPiS_S_ii_param_2];
	ld.param.u32 	%r23, [_Z4BookPiS_S_ii_param_3];
	ld.param.u32 	%r24, [_Z4BookPiS_S_ii_param_4];
	cvta.to.global.u64 	%rd1, %rd6;
	cvta.to.global.u64 	%rd2, %rd5;
	cvta.to.global.u64 	%rd3, %rd4;
	mov.u32 	%r25, %tid.x;
	mov.u32 	%r26, %ntid.x;
	mov.u32 	%r27, %ctaid.x;
	mad.lo.s32 	%r1, %r26, %r27, %r25;
	setp.ge.s32 	%p1, %r1, %r23;
	setp.lt.s32 	%p2, %r24, 1;
	or.pred  	%p3, %p1, %p2;
	@%p3 bra 	$L__BB1_13;
	and.b32  	%r2, %r24, 15;
	setp.lt.u32 	%p4, %r24, 16;
	mov.b32 	%r121, 0;
	@%p4 bra 	$L__BB1_4;
	and.b32  	%r121, %r24, 2147483632;
	neg.s32 	%r119, %r121;
	shl.b32 	%r5, %r23, 4;
	mul.wide.s32 	%rd11, %r23, 4;
	mov.u32 	%r118, %r1;
$L__BB1_3:
	.pragma "nounroll";
	mul.wide.s32 	%rd7, %r118, 4;
	add.s64 	%rd8, %rd3, %rd7;
	ld.global.u32 	%r29, [%rd8];
	add.s64 	%rd9, %rd2, %rd7;
	ld.global.u32 	%r30, [%rd9];
	add.s32 	%r31, %r30, %r29;
	add.s64 	%rd10, %rd1, %rd7;
	st.global.u32 	[%rd10], %r31;
	add.s64 	%rd12, %rd8, %rd11;
	ld.global.u32 	%r32, [%rd12];
	add.s64 	%rd13, %rd9, %rd11;
	ld.global.u32 	%r33, [%rd13];
	add.s32 	%r34, %r33, %r32;
	add.s64 	%rd14, %rd10, %rd11;
	st.global.u32 	[%rd14], %r34;
	add.s64 	%rd15, %rd12, %rd11;
	ld.global.u32 	%r35, [%rd15];
	add.s64 	%rd16, %rd13, %rd11;
	ld.global.u32 	%r36, [%rd16];
	add.s32 	%r37, %r36, %r35;
	add.s64 	%rd17, %rd14, %rd11;
	st.global.u32 	[%rd17], %r37;
	add.s64 	%rd18, %rd15, %rd11;
	ld.global.u32 	%r38, [%rd18];
	add.s64 	%rd19, %rd16, %rd11;
	ld.global.u32 	%r39, [%rd19];
	add.s32 	%r40, %r39, %r38;
	add.s64 	%rd20, %rd17, %rd11;
	st.global.u32 	[%rd20], %r40;
	add.s64 	%rd21, %rd18, %rd11;
	ld.global.u32 	%r41, [%rd21];
	add.s64 	%rd22, %rd19, %rd11;
	ld.global.u32 	%r42, [%rd22];
	add.s32 	%r43, %r42, %r41;
	add.s64 	%rd23, %rd20, %rd11;
	st.global.u32 	[%rd23], %r43;
	add.s64 	%rd24, %rd21, %rd11;
	ld.global.u32 	%r44, [%rd24];
	add.s64 	%rd25, %rd22, %rd11;
	ld.global.u32 	%r45, [%rd25];
	add.s32 	%r46, %r45, %r44;
	add.s64 	%rd26, %rd23, %rd11;
	st.global.u32 	[%rd26], %r46;
	add.s64 	%rd27, %rd24, %rd11;
	ld.global.u32 	%r47, [%rd27];
	add.s64 	%rd28, %rd25, %rd11;
	ld.global.u32 	%r48, [%rd28];
	add.s32 	%r49, %r48, %r47;
	add.s64 	%rd29, %rd26, %rd11;
	st.global.u32 	[%rd29], %r49;
	add.s64 	%rd30, %rd27, %rd11;
	ld.global.u32 	%r50, [%rd30];
	add.s64 	%rd31, %rd28, %rd11;
	ld.global.u32 	%r51, [%rd31];
	add.s32 	%r52, %r51, %r50;
	add.s64 	%rd32, %rd29, %rd11;
	st.global.u32 	[%rd32], %r52;
	add.s64 	%rd33, %rd30, %rd11;
	ld.global.u32 	%r53, [%rd33];
	add.s64 	%rd34, %rd31, %rd11;
	ld.global.u32 	%r54, [%rd34];
	add.s32 	%r55, %r54, %r53;
	add.s64 	%rd35, %rd32, %rd11;
	st.global.u32 	[%rd35], %r55;
	add.s64 	%rd36, %rd33, %rd11;
	ld.global.u32 	%r56, [%rd36];
	add.s64 	%rd37, %rd34, %rd11;
	ld.global.u32 	%r57, [%rd37];
	add.s32 	%r58, %r57, %r56;
	add.s64 	%rd38, %rd35, %rd11;
	st.global.u32 	[%rd38], %r58;
	add.s64 	%rd39, %rd36, %rd11;
	ld.global.u32 	%r59, [%rd39];
	add.s64 	%rd40, %rd37, %rd11;
	ld.global.u32 	%r60, [%rd40];
	add.s32 	%r61, %r60, %r59;
	add.s64 	%rd41, %rd38, %rd11;
	st.global.u32 	[%rd41], %r61;
	add.s64 	%rd42, %rd39, %rd11;
	ld.global.u32 	%r62, [%rd42];
	add.s64 	%rd43, %rd40, %rd11;
	ld.global.u32 	%r63, [%rd43];
	add.s32 	%r64, %r63, %r62;
	add.s64 	%rd44, %rd41, %rd11;
	st.global.u32 	[%rd44], %r64;
	add.s64 	%rd45, %rd42, %rd11;
	ld.global.u32 	%r65, [%rd45];
	add.s64 	%rd46, %rd43, %rd11;
	ld.global.u32 	%r66, [%rd46];
	add.s32 	%r67, %r66, %r65;
	add.s64 	%rd47, %rd44, %rd11;
	st.global.u32 	[%rd47], %r67;
	add.s64 	%rd48, %rd45, %rd11;
	ld.global.u32 	%r68, [%rd48];
	add.s64 	%rd49, %rd46, %rd11;
	ld.global.u32 	%r69, [%rd49];
	add.s32 	%r70, %r69, %r68;
	add.s64 	%rd50, %rd47, %rd11;
	st.global.u32 	[%rd50], %r70;
	add.s64 	%rd51, %rd48, %rd11;
	ld.global.u32 	%r71, [%rd51];
	add.s64 	%rd52, %rd49, %rd11;
	ld.global.u32 	%r72, [%rd52];
	add.s32 	%r73, %r72, %r71;
	add.s64 	%rd53, %rd50, %rd11;
	st.global.u32 	[%rd53], %r73;
	add.s64 	%rd54, %rd51, %rd11;
	ld.global.u32 	%r74, [%rd54];
	add.s64 	%rd55, %rd52, %rd11;
	ld.global.u32 	%r75, [%rd55];
	add.s32 	%r76, %r75, %r74;
	add.s64 	%rd56, %rd53, %rd11;
	st.global.u32 	[%rd56], %r76;
	add.s32 	%r119, %r119, 16;
	add.s32 	%r118, %r118, %r5;
	setp.ne.s32 	%p5, %r119, 0;
	@%p5 bra 	$L__BB1_3;
$L__BB1_4:
	setp.eq.s32 	%p6, %r2, 0;
	@%p6 bra 	$L__BB1_13;
	and.b32  	%r11, %r24, 7;
	setp.lt.u32 	%p7, %r2, 8;
	@%p7 bra 	$L__BB1_7;
	mad.lo.s32 	%r77, %r121, %r23, %r1;
	mul.wide.s32 	%rd57, %r77, 4;
	add.s64 	%rd58, %rd3, %rd57;
	ld.global.u32 	%r78, [%rd58];
	add.s64 	%rd59, %rd2, %rd57;
	ld.global.u32 	%r79, [%rd59];
	add.s32 	%r80, %r79, %r78;
	add.s64 	%rd60, %rd1, %rd57;
	st.global.u32 	[%rd60], %r80;
	mul.wide.s32 	%rd61, %r23, 4;
	add.s64 	%rd62, %rd58, %rd61;
	ld.global.u32 	%r81, [%rd62];
	add.s64 	%rd63, %rd59, %rd61;
	ld.global.u32 	%r82, [%rd63];
	add.s32 	%r83, %r82, %r81;
	add.s64 	%rd64, %rd60, %rd61;
	st.global.u32 	[%rd64], %r83;
	add.s64 	%rd65, %rd62, %rd61;
	ld.global.u32 	%r84, [%rd65];
	add.s64 	%rd66, %rd63, %rd61;
	ld.global.u32 	%r85, [%rd66];
	add.s32 	%r86, %r85, %r84;
	add.s64 	%rd67, %rd64, %rd61;
	st.global.u32 	[%rd67], %r86;
	add.s64 	%rd68, %rd65, %rd61;
	ld.global.u32 	%r87, [%rd68];
	add.s64 	%rd69, %rd66, %rd61;
	ld.global.u32 	%r88, [%rd69];
	add.s32 	%r89, %r88, %r87;
	add.s64 	%rd70, %rd67, %rd61;
	st.global.u32 	[%rd70], %r89;
	add.s64 	%rd71, %rd68, %rd61;
	ld.global.u32 	%r90, [%rd71];
	add.s64 	%rd72, %rd69, %rd61;
	ld.global.u32 	%r91, [%rd72];
	add.s32 	%r92, %r91, %r90;
	add.s64 	%rd73, %rd70, %rd61;
	st.global.u32 	[%rd73], %r92;
	add.s64 	%rd74, %rd71, %rd61;
	ld.global.u32 	%r93, [%rd74];
	add.s64 	%rd75, %rd72, %rd61;
	ld.global.u32 	%r94, [%rd75];
	add.s32 	%r95, %r94, %r93;
	add.s64 	%rd76, %rd73, %rd61;
	st.global.u32 	[%rd76], %r95;
	add.s64 	%rd77, %rd74, %rd61;
	ld.global.u32 	%r96, [%rd77];
	add.s64 	%rd78, %rd75, %rd61;
	ld.global.u32 	%r97, [%rd78];
	add.s32 	%r98, %r97, %r96;
	add.s64 	%rd79, %rd76, %rd61;
	st.global.u32 	[%rd79], %r98;
	add.s64 	%rd80, %rd77, %rd61;
	ld.global.u32 	%r99, [%rd80];
	add.s64 	%rd81, %rd78, %rd61;
	ld.global.u32 	%r100, [%rd81];
	add.s32 	%r101, %r100, %r99;
	add.s64 	%rd82, %rd79, %rd61;
	st.global.u32 	[%rd82], %r101;
	add.s32 	%r121, %r121, 8;
$L__BB1_7:
	setp.eq.s32 	%p8, %r11, 0;
	@%p8 bra 	$L__BB1_13;
	and.b32  	%r14, %r24, 3;
	setp.lt.u32 	%p9, %r11, 4;
	@%p9 bra 	$L__BB1_10;
	mad.lo.s32 	%r102, %r121, %r23, %r1;
	mul.wide.s32 	%rd83, %r102, 4;
	add.s64 	%rd84, %rd3, %rd83;
	ld.global.u32 	%r103, [%rd84];
	add.s64 	%rd85, %rd2, %rd83;
	ld.global.u32 	%r104, [%rd85];
	add.s32 	%r105, %r104, %r103;
	add.s64 	%rd86, %rd1, %rd83;
	st.global.u32 	[%rd86], %r105;
	mul.wide.s32 	%rd87, %r23, 4;
	add.s64 	%rd88, %rd84, %rd87;
	ld.global.u32 	%r106, [%rd88];
	add.s64 	%rd89, %rd85, %rd87;
	ld.global.u32 	%r107, [%rd89];
	add.s32 	%r108, %r107, %r106;
	add.s64 	%rd90, %rd86, %rd87;
	st.global.u32 	[%rd90], %r108;
	add.s64 	%rd91, %rd88, %rd87;
	ld.global.u32 	%r109, [%rd91];
	add.s64 	%rd92, %rd89, %rd87;
	ld.global.u32 	%r110, [%rd92];
	add.s32 	%r111, %r110, %r109;
	add.s64 	%rd93, %rd90, %rd87;
	st.global.u32 	[%rd93], %r111;
	add.s64 	%rd94, %rd91, %rd87;
	ld.global.u32 	%r112, [%rd94];
	add.s64 	%rd95, %rd92, %rd87;
	ld.global.u32 	%r113, [%rd95];
	add.s32 	%r114, %r113, %r112;
	add.s64 	%rd96, %rd93, %rd87;
	st.global.u32 	[%rd96], %r114;
	add.s32 	%r121, %r121, 4;
$L__BB1_10:
	setp.eq.s32 	%p10, %r14, 0;
	@%p10 bra 	$L__BB1_13;
	mad.lo.s32 	%r124, %r121, %r23, %r1;
	neg.s32 	%r123, %r14;
$L__BB1_12:
	.pragma "nounroll";
	mul.wide.s32 	%rd97, %r124, 4;
	add.s64 	%rd98, %rd3, %rd97;
	ld.global.u32 	%r115, [%rd98];
	add.s64 	%rd99, %rd2, %rd97;
	ld.global.u32 	%r116, [%rd99];
	add.s32 	%r117, %r116, %r115;
	add.s64 	%rd100, %rd1, %rd97;
	st.global.u32 	[%rd100], %r117;
	add.s32 	%r124, %r124, %r23;
	add.s32 	%r123, %r123, 1;
	setp.ne.s32 	%p11, %r123, 0;
	@%p11 bra 	$L__BB1_12;
$L__BB1_13:
	ret;

}


// ===== COMPILED SASS (sm_100) =====

	.target	sm_100

	.elftype	@"ET_EXEC"


//--------------------- .note.nv.tkinfo           --------------------------
	.section	.note.nv.tkinfo,"",@"SHT_NOTE"
	.sectionflags	@"SHF_NOTE_NV_TKINFO"
	.tkinfo
        /*0018*/ 	.word	0x00000002
        /*0030*/ 	.string	""
        /*0030*/ 	.string	"ptxas"
        /*0030*/ 	.string	"Cuda compilation tools, release 13.0, V13.0.88"
        /*0030*/ 	.string	"Build cuda_13.0.r13.0/compiler.36424714_0"
        /*0030*/ 	.string	"-arch sm_100 -m 64 "



//--------------------- .note.nv.cuinfo           --------------------------
	.section	.note.nv.cuinfo,"",@"SHT_NOTE"
	.sectionflags	@"SHF_NOTE_NV_CUINFO"
        /*0018*/ 	.short	0x0002
        /*001a*/ 	.short	0x0064
        /*001c*/ 	.short	0x0082
	.zero		2


//--------------------- .nv.info                  --------------------------
	.section	.nv.info,"",@"SHT_CUDA_INFO"
	.align	4


	//----- nvinfo : EIATTR_REGCOUNT
	.align		4
        /*0000*/ 	.byte	0x04, 0x2f
        /*0002*/ 	.short	(.L_1 - .L_0)
	.align		4
.L_0:
        /*0004*/ 	.word	index@(_Z14AddMatrixOnGPUPiS_S_ii)
        /*0008*/ 	.word	0x0000000c


	//----- nvinfo : EIATTR_FRAME_SIZE
	.align		4
.L_1:
        /*000c*/ 	.byte	0x04, 0x11
        /*000e*/ 	.short	(.L_3 - .L_2)
	.align		4
.L_2:
        /*0010*/ 	.word	index@(_Z14AddMatrixOnGPUPiS_S_ii)
        /*0014*/ 	.word	0x00000000


	//----- nvinfo : EIATTR_REGCOUNT
	.align		4
.L_3:
        /*0018*/ 	.byte	0x04, 0x2f
        /*001a*/ 	.short	(.L_5 - .L_4)
	.align		4
.L_4:
        /*001c*/ 	.word	index@(_Z4BookPiS_S_ii)
        /*0020*/ 	.word	0x0000001e


	//----- nvinfo : EIATTR_FRAME_SIZE
	.align		4
.L_5:
        /*0024*/ 	.byte	0x04, 0x11
        /*0026*/ 	.short	(.L_7 - .L_6)
	.align		4
.L_6:
        /*0028*/ 	.word	index@(_Z4BookPiS_S_ii)
        /*002c*/ 	.word	0x00000000


	//----- nvinfo : EIATTR_MIN_STACK_SIZE
	.align		4
.L_7:
        /*0030*/ 	.byte	0x04, 0x12
        /*0032*/ 	.short	(.L_9 - .L_8)
	.align		4
.L_8:
        /*0034*/ 	.word	index@(_Z4BookPiS_S_ii)
        /*0038*/ 	.word	0x00000000


	//----- nvinfo : EIATTR_MIN_STACK_SIZE
	.align		4
.L_9:
        /*003c*/ 	.byte	0x04, 0x12
        /*003e*/ 	.short	(.L_11 - .L_10)
	.align		4
.L_10:
        /*0040*/ 	.word	index@(_Z14AddMatrixOnGPUPiS_S_ii)
        /*0044*/ 	.word	0x00000000
.L_11:


//--------------------- .nv.compat                --------------------------
	.section	.nv.compat,"",@"SHT_CUDA_COMPAT_INFO"
	.align	4
        /*0000*/ 	.byte	0x02, 0x09, 0x00, 0x00, 0x02, 0x02, 0x01, 0x00, 0x02, 0x05, 0x05, 0x00, 0x03, 0x07, 0x01, 0x01
        /*0010*/ 	.byte	0x02, 0x03, 0x00, 0x00, 0x02, 0x06, 0x01, 0x00, 0x04, 0x0b, 0x08, 0x00, 0x09, 0x00, 0x00, 0x00
        /*0020*/ 	.byte	0x00, 0x00, 0x00, 0x00


//--------------------- .nv.info._Z4BookPiS_S_ii  --------------------------
	.section	.nv.info._Z4BookPiS_S_ii,"",@"SHT_CUDA_INFO"
	.sectionflags	@""
	.align	4


	//----- nvinfo : EIATTR_CUDA_API_VERSION
	.align		4
        /*0000*/ 	.byte	0x04, 0x37
        /*0002*/ 	.short	(.L_13 - .L_12)
.L_12:
        /*0004*/ 	.word	0x00000082


	//----- nvinfo : EIATTR_KPARAM_INFO
	.align		4
.L_13:
        /*0008*/ 	.byte	0x04, 0x17
        /*000a*/ 	.short	(.L_15 - .L_14)
.L_14:
        /*000c*/ 	.word	0x00000000
        /*0010*/ 	.short	0x0004
        /*0012*/ 	.short	0x001c
        /*0014*/ 	.byte	0x00, 0xf0, 0x11, 0x00


	//----- nvinfo : EIATTR_KPARAM_INFO
	.align		4
.L_15:
        /*0018*/ 	.byte	0x04, 0x17
        /*001a*/ 	.short	(.L_17 - .L_16)
.L_16:
        /*001c*/ 	.word	0x00000000
        /*0020*/ 	.short	0x0003
        /*0022*/ 	.short	0x0018
        /*0024*/ 	.byte	0x00, 0xf0, 0x11, 0x00


	//----- nvinfo : EIATTR_KPARAM_INFO
	.align		4
.L_17:
        /*0028*/ 	.byte	0x04, 0x17
        /*002a*/ 	.short	(.L_19 - .L_18)
.L_18:
        /*002c*/ 	.word	0x00000000
        /*0030*/ 	.short	0x0002
        /*0032*/ 	.short	0x0010
        /*0034*/ 	.byte	0x00, 0xf5, 0x21, 0x00


	//----- nvinfo : EIATTR_KPARAM_INFO
	.align		4
.L_19:
        /*0038*/ 	.byte	0x04, 0x17
        /*003a*/ 	.short	(.L_21 - .L_20)
.L_20:
        /*003c*/ 	.word	0x00000000
        /*0040*/ 	.short	0x0001
        /*0042*/ 	.short	0x0008
        /*0044*/ 	.byte	0x00, 0xf5, 0x21, 0x00


	//----- nvinfo : EIATTR_KPARAM_INFO
	.align		4
.L_21:
        /*0048*/ 	.byte	0x04, 0x17
        /*004a*/ 	.short	(.L_23 - .L_22)
.L_22:
        /*004c*/ 	.word	0x00000000
        /*0050*/ 	.short	0x0000
        /*0052*/ 	.short	0x0000
        /*0054*/ 	.byte	0x00, 0xf5, 0x21, 0x00


	//----- nvinfo : EIATTR_SPARSE_MMA_MASK
	.align		4
.L_23:
        /*0058*/ 	.byte	0x03, 0x50
        /*005a*/ 	.short	0x0000


	//----- nvinfo : EIATTR_MAXREG_COUNT
	.align		4
        /*005c*/ 	.byte	0x03, 0x1b
        /*005e*/ 	.short	0x00ff


	//----- nvinfo : EIATTR_MERCURY_ISA_VERSION
	.align		4
        /*0060*/ 	.byte	0x03, 0x5f
        /*0062*/ 	.short	0x0101


	//----- nvinfo : EIATTR_VRC_CTA_INIT_COUNT
	.align		4
        /*0064*/ 	.byte	0x02, 0x4a
	.zero		1
	.zero		1


	//----- nvinfo : EIATTR_EXIT_INSTR_OFFSETS
	.align		4
        /*0068*/ 	.byte	0x04, 0x1c
        /*006a*/ 	.short	(.L_25 - .L_24)


	//   ....[0]....
.L_24:
        /*006c*/ 	.word	0x00000080


	//   ....[1]....
        /*0070*/ 	.word	0x00000890


	//   ....[2]....
        /*0074*/ 	.word	0x00000cb0


	//   ....[3]....
        /*0078*/ 	.word	0x00000f10


	//   ....[4]....
        /*007c*/ 	.word	0x00001020


	//----- nvinfo : EIATTR_CBANK_PARAM_SIZE
	.align		4
.L_25:
        /*0080*/ 	.byte	0x03, 0x19
        /*0082*/ 	.short	0x0020


	//----- nvinfo : EIATTR_PARAM_CBANK
	.align		4
        /*0084*/ 	.byte	0x04, 0x0a
        /*0086*/ 	.short	(.L_27 - .L_26)
	.align		4
.L_26:
        /*0088*/ 	.word	index@(.nv.constant0._Z4BookPiS_S_ii)
        /*008c*/ 	.short	0x0380
        /*008e*/ 	.short	0x0020


	//----- nvinfo : EIATTR_SW_WAR
	.align		4
.L_27:
        /*0090*/ 	.byte	0x04, 0x36
        /*0092*/ 	.short	(.L_29 - .L_28)
.L_28:
        /*0094*/ 	.word	0x00000008
.L_29:


//--------------------- .nv.info._Z14AddMatrixOnGPUPiS_S_ii --------------------------
	.section	.nv.info._Z14AddMatrixOnGPUPiS_S_ii,"",@"SHT_CUDA_INFO"
	.sectionflags	@""
	.align	4


	//----- nvinfo : EIATTR_CUDA_API_VERSION
	.align		4
        /*0000*/ 	.byte	0x04, 0x37
        /*0002*/ 	.short	(.L_31 - .L_30)
.L_30:
        /*0004*/ 	.word	0x00000082


	//----- nvinfo : EIATTR_KPARAM_INFO
	.align		4
.L_31:
        /*0008*/ 	.byte	0x04, 0x17
        /*000a*/ 	.short	(.L_33 - .L_32)
.L_32:
        /*000c*/ 	.word	0x00000000
        /*0010*/ 	.short	0x0004
        /*0012*/ 	.short	0x001c
        /*0014*/ 	.byte	0x00, 0xf0, 0x11, 0x00


	//----- nvinfo : EIATTR_KPARAM_INFO
	.align		4
.L_33:
        /*0018*/ 	.byte	0x04, 0x17
        /*001a*/ 	.short	(.L_35 - .L_34)
.L_34:
        /*001c*/ 	.word	0x00000000
        /*0020*/ 	.short	0x0003
        /*0022*/ 	.short	0x0018
        /*0024*/ 	.byte	0x00, 0xf0, 0x11, 0x00


	//----- nvinfo : EIATTR_KPARAM_INFO
	.align		4
.L_35:
        /*0028*/ 	.byte	0x04, 0x17
        /*002a*/ 	.short	(.L_37 - .L_36)
.L_36:
        /*002c*/ 	.word	0x00000000
        /*0030*/ 	.short	0x0002
        /*0032*/ 	.short	0x0010
        /*0034*/ 	.byte	0x00, 0xf5, 0x21, 0x00


	//----- nvinfo : EIATTR_KPARAM_INFO
	.align		4
.L_37:
        /*0038*/ 	.byte	0x04, 0x17
        /*003a*/ 	.short	(.L_39 - .L_38)
.L_38:
        /*003c*/ 	.word	0x00000000
        /*0040*/ 	.short	0x0001
        /*0042*/ 	.short	0x0008
        /*0044*/ 	.byte	0x00, 0xf5, 0x21, 0x00


	//----- nvinfo : EIATTR_KPARAM_INFO
	.align		4
.L_39:
        /*0048*/ 	.byte	0x04, 0x17
        /*004a*/ 	.short	(.L_41 - .L_40)
.L_40:
        /*004c*/ 	.word	0x00000000
        /*0050*/ 	.short	0x0000
        /*0052*/ 	.short	0x0000
        /*0054*/ 	.byte	0x00, 0xf5, 0x21, 0x00


	//----- nvinfo : EIATTR_SPARSE_MMA_MASK
	.align		4
.L_41:
        /*0058*/ 	.byte	0x03, 0x50
        /*005a*/ 	.short	0x0000


	//----- nvinfo : EIATTR_MAXREG_COUNT
	.align		4
        /*005c*/ 	.byte	0x03, 0x1b
        /*005e*/ 	.short	0x00ff


	//----- nvinfo : EIATTR_MERCURY_ISA_VERSION
	.align		4
        /*0060*/ 	.byte	0x03, 0x5f
        /*0062*/ 	.short	0x0101


	//----- nvinfo : EIATTR_VRC_CTA_INIT_COUNT
	.align		4
        /*0064*/ 	.byte	0x02, 0x4a
	.zero		1
	.zero		1


	//----- nvinfo : EIATTR_EXIT_INSTR_OFFSETS
	.align		4
        /*0068*/ 	.byte	0x04, 0x1c
        /*006a*/ 	.short	(.L_43 - .L_42)


	//   ....[0]....
.L_42:
        /*006c*/ 	.word	0x000000c0


	//   ....[1]....
        /*0070*/ 	.word	0x00000190


	//----- nvinfo : EIATTR_CBANK_PARAM_SIZE
	.align		4
.L_43:
        /*0074*/ 	.byte	0x03, 0x19
        /*0076*/ 	.short	0x0020


	//----- nvinfo : EIATTR_PARAM_CBANK
	.align		4
        /*0078*/ 	.byte	0x04, 0x0a
        /*007a*/ 	.short	(.L_45 - .L_44)
	.align		4
.L_44:
        /*007c*/ 	.word	index@(.nv.constant0._Z14AddMatrixOnGPUPiS_S_ii)
        /*0080*/ 	.short	0x0380
        /*0082*/ 	.short	0x0020


	//----- nvinfo : EIATTR_SW_WAR
	.align		4
.L_45:
        /*0084*/ 	.byte	0x04, 0x36
        /*0086*/ 	.short	(.L_47 - .L_46)
.L_46:
        /*0088*/ 	.word	0x00000008
.L_47:


//--------------------- .nv.callgraph             --------------------------
	.section	.nv.callgraph,"",@"SHT_CUDA_CALLGRAPH"
	.align	4
	.sectionentsize	8
	.align		4
        /*0000*/ 	.word	0x00000000
	.align		4
        /*0004*/ 	.word	0xffffffff
	.align		4
        /*0008*/ 	.word	0x00000000
	.align		4
        /*000c*/ 	.word	0xfffffffe
	.align		4
        /*0010*/ 	.word	0x00000000
	.align		4
        /*0014*/ 	.word	0xfffffffd
	.align		4
        /*0018*/ 	.word	0x00000000
	.align		4
        /*001c*/ 	.word	0xfffffffc


//--------------------- .text._Z4BookPiS_S_ii     --------------------------
	.section	.text._Z4BookPiS_S_ii,"ax",@progbits
	.align	128
        .global         _Z4BookPiS_S_ii
        .type           _Z4BookPiS_S_ii,@function
        .size           _Z4BookPiS_S_ii,(.L_x_7 - _Z4BookPiS_S_ii)
        .other          _Z4BookPiS_S_ii,@"STO_CUDA_ENTRY STV_DEFAULT"
_Z4BookPiS_S_ii:
.text._Z4BookPiS_S_ii:
[----:B------:R-:W-:Y:S01]  /*0000*/  LDC R1, c[0x0][0x37c] ;  /* 0x0000df00ff017b82 */ /* 0x000fe20000000800 */
[----:B------:R-:W0:Y:S07]  /*0010*/  S2R R5, SR_TID.X ;  /* 0x0000000000057919 */ /* 0x000e2e0000002100 */
[----:B------:R-:W1:Y:S01]  /*0020*/  LDC.64 R2, c[0x0][0x398] ;  /* 0x0000e600ff027b82 */ /* 0x000e620000000a00 */
[----:B------:R-:W0:Y:S01]  /*0030*/  LDCU UR4, c[0x0][0x360] ;  /* 0x00006c00ff0477ac */ /* 0x000e220008000800 */
[----:B------:R-:W0:Y:S01]  /*0040*/  S2R R0, SR_CTAID.X ;  /* 0x0000000000007919 */ /* 0x000e220000002500 */
[----:B-1----:R-:W-:Y:S01]  /*0050*/  ISETP.GE.AND P0, PT, R3, 0x1, PT ;  /* 0x000000010300780c */ /* 0x002fe20003f06270 */
[----:B0-----:R-:W-:-:S05]  /*0060*/  IMAD R5, R0, UR4, R5 ;  /* 0x0000000400057c24 */ /* 0x001fca000f8e0205 */
[----:B------:R-:W-:-:S13]  /*0070*/  ISETP.GE.OR P0, PT, R5, R2, !P0 ;  /* 0x000000020500720c */ /* 0x000fda0004706670 */
[----:B------:R-:W-:Y:S05]  /*0080*/  @P0 EXIT ;  /* 0x000000000000094d */ /* 0x000fea0003800000 */
[C---:B------:R-:W-:Y:S01]  /*0090*/  ISETP.GE.U32.AND P1, PT, R3.reuse, 0x10, PT ;  /* 0x000000100300780c */ /* 0x040fe20003f26070 */
[----:B------:R-:W0:Y:S01]  /*00a0*/  LDCU.64 UR4, c[0x0][0x358] ;  /* 0x00006b00ff0477ac */ /* 0x000e220008000a00 */
[----:B------:R-:W-:Y:S01]  /*00b0*/  LOP3.LUT R6, R3, 0xf, RZ, 0xc0, !PT ;  /* 0x0000000f03067812 */ /* 0x000fe200078ec0ff */
[----:B------:R-:W-:-:S03]  /*00c0*/  HFMA2 R0, -RZ, RZ, 0, 0 ;  /* 0x00000000ff007431 */ /* 0x000fc600000001ff */
[----:B------:R-:W-:-:S07]  /*00d0*/  ISETP.NE.AND P0, PT, R6, RZ, PT ;  /* 0x000000ff0600720c */ /* 0x000fce0003f05270 */
[----:B------:R-:W-:Y:S06]  /*00e0*/  @!P1 BRA `(.L_x_0) ;  /* 0x0000000400e89947 */ /* 0x000fec0003800000 */
[----:B------:R-:W-:Y:S02]  /*00f0*/  LOP3.LUT R0, R3, 0x7ffffff0, RZ, 0xc0, !PT ;  /* 0x7ffffff003007812 */ /* 0x000fe400078ec0ff */
[----:B------:R-:W-:Y:S02]  /*0100*/  MOV R7, R5 ;  /* 0x0000000500077202 */ /* 0x000fe40000000f00 */
[----:B------:R-:W-:-:S07]  /*0110*/  IADD3 R4, PT, PT, -R0, RZ, RZ ;  /* 0x000000ff00047210 */ /* 0x000fce0007ffe1ff */
.L_x_1:
[----:B---3--:R-:W1:Y:S08]  /*0120*/  LDC.64 R16, c[0x0][0x380] ;  /* 0x0000e000ff107b82 */ /* 0x008e700000000a00 */
[----:B------:R-:W2:Y:S08]  /*0130*/  LDC.64 R18, c[0x0][0x388] ;  /* 0x0000e200ff127b82 */ /* 0x000eb00000000a00 */
[----:B------:R-:W3:Y:S01]  /*0140*/  LDC.64 R8, c[0x0][0x390] ;  /* 0x0000e400ff087b82 */ /* 0x000ee20000000a00 */
[----:B-1----:R-:W-:-:S05]  /*0150*/  IMAD.WIDE R16, R7, 0x4, R16 ;  /* 0x0000000407107825 */ /* 0x002fca00078e0210 */
[----:B0-----:R-:W4:Y:S01]  /*0160*/  LDG.E R10, desc[UR4][R16.64] ;  /* 0x00000004100a7981 */ /* 0x001f22000c1e1900 */
[----:B--2---:R-:W-:-:S05]  /*0170*/  IMAD.WIDE R18, R7, 0x4, R18 ;  /* 0x0000000407127825 */ /* 0x004fca00078e0212 */
[----:B------:R-:W4:Y:S01]  /*0180*/  LDG.E R11, desc[UR4][R18.64] ;  /* 0x00000004120b7981 */ /* 0x000f22000c1e1900 */
[----:B------:R-:W-:-:S04]  /*0190*/  IMAD.WIDE R12, R2, 0x4, R16 ;  /* 0x00000004020c7825 */ /* 0x000fc800078e0210 */
[----:B---3--:R-:W-:Y:S01]  /*01a0*/  IMAD.WIDE R8, R7, 0x4, R8 ;  /* 0x0000000407087825 */ /* 0x008fe200078e0208 */
[----:B----4-:R-:W-:-:S03]  /*01b0*/  IADD3 R23, PT, PT, R10, R11, RZ ;  /* 0x0000000b0a177210 */ /* 0x010fc60007ffe0ff */
[C---:B------:R-:W-:Y:S02]  /*01c0*/  IMAD.WIDE R10, R2.reuse, 0x4, R18 ;  /* 0x00000004020a7825 */ /* 0x040fe400078e0212 */
[----:B------:R0:W-:Y:S04]  /*01d0*/  STG.E desc[UR4][R8.64], R23 ;  /* 0x0000001708007986 */ /* 0x0001e8000c101904 */
[----:B------:R-:W2:Y:S04]  /*01e0*/  LDG.E R20, desc[UR4][R12.64] ;  /* 0x000000040c147981 */ /* 0x000ea8000c1e1900 */
[----:B------:R-:W2:Y:S01]  /*01f0*/  LDG.E R21, desc[UR4][R10.64] ;  /* 0x000000040a157981 */ /* 0x000ea2000c1e1900 */
[----:B------:R-:W-:-:S04]  /*0200*/  IMAD.WIDE R14, R2, 0x4, R8 ;  /* 0x00000004020e7825 */ /* 0x000fc800078e0208 */
[----:B------:R-:W-:-:S04]  /*0210*/  IMAD.WIDE R18, R2, 0x4, R12 ;  /* 0x0000000402127825 */ /* 0x000fc800078e020c */
[----:B------:R-:W-:Y:S01]  /*0220*/  IMAD.WIDE R16, R2, 0x4, R10 ;  /* 0x0000000402107825 */ /* 0x000fe200078e020a */
[----:B--2---:R-:W-:-:S05]  /*0230*/  IADD3 R25, PT, PT, R20, R21, RZ ;  /* 0x0000001514197210 */ /* 0x004fca0007ffe0ff */
[----:B------:R1:W-:Y:S04]  /*0240*/  STG.E desc[UR4][R14.64], R25 ;  /* 0x000000190e007986 */ /* 0x0003e8000c101904 */
[----:B------:R-:W2:Y:S04]  /*0250*/  LDG.E R22, desc[UR4][R18.64] ;  /* 0x0000000412167981 */ /* 0x000ea8000c1e1900 */
[----:B------:R-:W2:Y:S01]  /*0260*/  LDG.E R27, desc[UR4][R16.64] ;  /* 0x00000004101b7981 */ /* 0x000ea2000c1e1900 */
[----:B------:R-:W-:-:S04]  /*0270*/  IMAD.WIDE R20, R2, 0x4, R14 ;  /* 0x0000000402147825 */ /* 0x000fc800078e020e */
[----:B------:R-:W-:-:S04]  /*0280*/  IMAD.WIDE R12, R2, 0x4, R18 ;  /* 0x00000004020c7825 */ /* 0x000fc800078e0212 */
[----:B0-----:R-:W-:Y:S01]  /*0290*/  IMAD.WIDE R8, R2, 0x4, R16 ;  /* 0x0000000402087825 */ /* 0x001fe200078e0210 */
[----:B--2---:R-:W-:-:S05]  /*02a0*/  IADD3 R27, PT, PT, R22, R27, RZ ;  /* 0x0000001b161b7210 */ /* 0x004fca0007ffe0ff */
[----:B------:R0:W-:Y:S04]  /*02b0*/  STG.E desc[UR4][R20.64], R27 ;  /* 0x0000001b14007986 */ /* 0x0001e8000c101904 */
[----:B------:R-:W2:Y:S04]  /*02c0*/  LDG.E R22, desc[UR4][R12.64] ;  /* 0x000000040c167981 */ /* 0x000ea8000c1e1900 */
[----:B------:R-:W2:Y:S01]  /*02d0*/  LDG.E R23, desc[UR4][R8.64] ;  /* 0x0000000408177981 */ /* 0x000ea2000c1e1900 */
[----:B------:R-:W-:-:S04]  /*02e0*/  IMAD.WIDE R10, R2, 0x4, R20 ;  /* 0x00000004020a7825 */ /* 0x000fc800078e0214 */
[----:B------:R-:W-:-:S04]  /*02f0*/  IMAD.WIDE R18, R2, 0x4, R12 ;  /* 0x0000000402127825 */ /* 0x000fc800078e020c */
[----:B-1----:R-:W-:Y:S01]  /*0300*/  IMAD.WIDE R14, R2, 0x4, R8 ;  /* 0x00000004020e7825 */ /* 0x002fe200078e0208 */
[----:B--2---:R-:W-:-:S05]  /*0310*/  IADD3 R23, PT, PT, R22, R23, RZ ;  /* 0x0000001716177210 */ /* 0x004fca0007ffe0ff */
        /* <DEDUP_REMOVED lines=8> */
[----:B------:R-:W3:Y:S04]  /*03a0*/  LDG.E R22, desc[UR4][R12.64] ;  /* 0x000000040c167981 */ /* 0x000ee8000c1e1900 */
[----:B0-----:R-:W3:Y:S01]  /*03b0*/  LDG.E R27, desc[UR4][R8.64] ;  /* 0x00000004081b7981 */ /* 0x001ee2000c1e1900 */
[----:B------:R-:W-:-:S04]  /*03c0*/  IMAD.WIDE R20, R2, 0x4, R16 ;  /* 0x0000000402147825 */ /* 0x000fc800078e0210 */
[----:B------:R-:W-:-:S04]  /*03d0*/  IMAD.WIDE R18, R2, 0x4, R12 ;  /* 0x0000000402127825 */ /* 0x000fc800078e020c */
[----:B-1----:R-:W-:Y:S01]  /*03e0*/  IMAD.WIDE R10, R2, 0x4, R8 ;  /* 0x00000004020a7825 */ /* 0x002fe200078e0208 */
[----:B---3--:R-:W-:-:S05]  /*03f0*/  IADD3 R27, PT, PT, R22, R27, RZ ;  /* 0x0000001b161b7210 */ /* 0x008fca0007ffe0ff */
[----:B------:R0:W-:Y:S04]  /*0400*/  STG.E desc[UR4][R20.64], R27 ;  /* 0x0000001b14007986 */ /* 0x0001e8000c101904 */
[----:B------:R-:W3:Y:S04]  /*0410*/  LDG.E R22, desc[UR4][R18.64] ;  /* 0x0000000412167981 */ /* 0x000ee8000c1e1900 */
[----:B------:R-:W3:Y:S01]  /*0420*/  LDG.E R23, desc[UR4][R10.64] ;  /* 0x000000040a177981 */ /* 0x000ee2000c1e1900 */
[----:B------:R-:W-:-:S04]  /*0430*/  IMAD.WIDE R14, R2, 0x4, R20 ;  /* 0x00000004020e7825 */ /* 0x000fc800078e0214 */
[----:B------:R-:W-:-:S04]  /*0440*/  IMAD.WIDE R12, R2, 0x4, R18 ;  /* 0x00000004020c7825 */ /* 0x000fc800078e0212 */
[----:B------:R-:W-:Y:S01]  /*0450*/  IMAD.WIDE R8, R2, 0x4, R10 ;  /* 0x0000000402087825 */ /* 0x000fe200078e020a */
[----:B---3--:R-:W-:-:S05]  /*0460*/  IADD3 R23, PT, PT, R22, R23, RZ ;  /* 0x0000001716177210 */ /* 0x008fca0007ffe0ff */
[----:B------:R1:W-:Y:S04]  /*0470*/  STG.E desc[UR4][R14.64], R23 ;  /* 0x000000170e007986 */ /* 0x0003e8000c101904 */
[----:B------:R-:W3:Y:S04]  /*0480*/  LDG.E R22, desc[UR4][R12.64] ;  /* 0x000000040c167981 */ /* 0x000ee8000c1e1900 */
[----:B--2---:R-:W3:Y:S01]  /*0490*/  LDG.E R25, desc[UR4][R8.64] ;  /* 0x0000000408197981 */ /* 0x004ee2000c1e1900 */
[----:B------:R-:W-:-:S04]  /*04a0*/  IMAD.WIDE R16, R2, 0x4, R14 ;  /* 0x0000000402107825 */ /* 0x000fc800078e020e */
[----:B------:R-:W-:-:S04]  /*04b0*/  IMAD.WIDE R18, R2, 0x4, R12 ;  /* 0x0000000402127825 */ /* 0x000fc800078e020c */
[----:B------:R-:W-:Y:S01]  /*04c0*/  IMAD.WIDE R10, R2, 0x4, R8 ;  /* 0x00000004020a7825 */ /* 0x000fe200078e0208 */
[----:B---3--:R-:W-:-:S05]  /*04d0*/  IADD3 R25, PT, PT, R22, R25, RZ ;  /* 0x0000001916197210 */ /* 0x008fca0007ffe0ff */
[----:B------:R2:W-:Y:S04]  /*04e0*/  STG.E desc[UR4][R16.64], R25 ;  /* 0x0000001910007986 */ /* 0x0005e8000c101904 */
[----:B------:R-:W3:Y:S04]  /*04f0*/  LDG.E R22, desc[UR4][R18.64] ;  /* 0x0000000412167981 */ /* 0x000ee8000c1e1900 */
[----:B0-----:R-:W3:Y:S01]  /*0500*/  LDG.E R27, desc[UR4][R10.64] ;  /* 0x000000040a1b7981 */ /* 0x001ee2000c1e1900 */
[----:B------:R-:W-:-:S04]  /*0510*/  IMAD.WIDE R20, R2, 0x4, R16 ;  /* 0x0000000402147825 */ /* 0x000fc800078e0210 */
[----:B------:R-:W-:-:S04]  /*0520*/  IMAD.WIDE R12, R2, 0x4, R18 ;  /* 0x00000004020c7825 */ /* 0x000fc800078e0212 */
[----:B------:R-:W-:Y:S01]  /*0530*/  IMAD.WIDE R8, R2, 0x4, R10 ;  /* 0x0000000402087825 */ /* 0x000fe200078e020a */
[----:B---3--:R-:W-:-:S05]  /*0540*/  IADD3 R27, PT, PT, R22, R27, RZ ;  /* 0x0000001b161b7210 */ /* 0x008fca0007ffe0ff */
[----:B------:R0:W-:Y:S04]  /*0550*/  STG.E desc[UR4][R20.64], R27 ;  /* 0x0000001b14007986 */ /* 0x0001e8000c101904 */
[----:B------:R-:W3:Y:S04]  /*0560*/  LDG.E R22, desc[UR4][R12.64] ;  /* 0x000000040c167981 */ /* 0x000ee8000c1e1900 */
[----:B-1----:R-:W3:Y:S01]  /*0570*/  LDG.E R23, desc[UR4][R8.64] ;  /* 0x0000000408177981 */ /* 0x002ee2000c1e1900 */
[----:B------:R-:W-:-:S04]  /*0580*/  IMAD.WIDE R14, R2, 0x4, R20 ;  /* 0x00000004020e7825 */ /* 0x000fc800078e0214 */
[----:B--2---:R-:W-:-:S04]  /*0590*/  IMAD.WIDE R16, R2, 0x4, R12 ;  /* 0x0000000402107825 */ /* 0x004fc800078e020c */
[----:B------:R-:W-:Y:S01]  /*05a0*/  IMAD.WIDE R10, R2, 0x4, R8 ;  /* 0x00000004020a7825 */ /* 0x000fe200078e0208 */
[----:B---3--:R-:W-:-:S05]  /*05b0*/  IADD3 R23, PT, PT, R22, R23, RZ ;  /* 0x0000001716177210 */ /* 0x008fca0007ffe0ff */
        /* <DEDUP_REMOVED lines=11> */
[----:B-1----:R-:W-:-:S04]  /*0670*/  IMAD.WIDE R14, R2, 0x4, R12 ;  /* 0x00000004020e7825 */ /* 0x002fc800078e020c */
[----:B------:R-:W-:Y:S01]  /*0680*/  IMAD.WIDE R10, R2, 0x4, R8 ;  /* 0x00000004020a7825 */ /* 0x000fe200078e0208 */
        /* <DEDUP_REMOVED lines=23> */
[----:B------:R-:W2:Y:S04]  /*0800*/  LDG.E R12, desc[UR4][R12.64] ;  /* 0x000000040c0c7981 */ /* 0x000ea8000c1e1900 */
[----:B------:R-:W2:Y:S01]  /*0810*/  LDG.E R9, desc[UR4][R8.64] ;  /* 0x0000000408097981 */ /* 0x000ea2000c1e1900 */
[----:B------:R-:W-:-:S04]  /*0820*/  IADD3 R4, PT, PT, R4, 0x10, RZ ;  /* 0x0000001004047810 */ /* 0x000fc80007ffe0ff */
[----:B------:R-:W-:Y:S01]  /*0830*/  ISETP.NE.AND P1, PT, R4, RZ, PT ;  /* 0x000000ff0400720c */ /* 0x000fe20003f25270 */
[C---:B-1----:R-:W-:Y:S01]  /*0840*/  IMAD.WIDE R16, R2.reuse, 0x4, R20 ;  /* 0x0000000402107825 */ /* 0x042fe200078e0214 */
[----:B------:R-:W-:Y:S02]  /*0850*/  LEA R7, R2, R7, 0x4 ;  /* 0x0000000702077211 */ /* 0x000fe400078e20ff */
[----:B--2---:R-:W-:-:S05]  /*0860*/  IADD3 R19, PT, PT, R12, R9, RZ ;  /* 0x000000090c137210 */ /* 0x004fca0007ffe0ff */
[----:B------:R3:W-:Y:S04]  /*0870*/  STG.E desc[UR4][R16.64], R19 ;  /* 0x0000001310007986 */ /* 0x0007e8000c101904 */
[----:B------:R-:W-:Y:S05]  /*0880*/  @P1 BRA `(.L_x_1) ;  /* 0xfffffff800241947 */ /* 0x000fea000383ffff */
.L_x_0:
[----:B0-----:R-:W-:Y:S05]  /*0890*/  @!P0 EXIT ;  /* 0x000000000000894d */ /* 0x001fea0003800000 */
[----:B------:R-:W-:Y:S02]  /*08a0*/  ISETP.GE.U32.AND P0, PT, R6, 0x8, PT ;  /* 0x000000080600780c */ /* 0x000fe40003f06070 */
[----:B------:R-:W-:-:S04]  /*08b0*/  LOP3.LUT R4, R3, 0x7, RZ, 0xc0, !PT ;  /* 0x0000000703047812 */ /* 0x000fc800078ec0ff */
[----:B------:R-:W-:-:S07]  /*08c0*/  ISETP.NE.AND P1, PT, R4, RZ, PT ;  /* 0x000000ff0400720c */ /* 0x000fce0003f25270 */
[----:B------:R-:W-:Y:S06]  /*08d0*/  @!P0 BRA `(.L_x_2) ;  /* 0x0000000000f48947 */ /* 0x000fec0003800000 */
[----:B------:R-:W0:Y:S01]  /*08e0*/  LDC.64 R6, c[0x0][0x380] ;  /* 0x0000e000ff067b82 */ /* 0x000e220000000a00 */
[----:B------:R-:W-:-:S07]  /*08f0*/  IMAD R13, R0, R2, R5 ;  /* 0x00000002000d7224 */ /* 0x000fce00078e0205 */
[----:B------:R-:W1:Y:S08]  /*0900*/  LDC.64 R8, c[0x0][0x388] ;  /* 0x0000e200ff087b82 */ /* 0x000e700000000a00 */
[----:B------:R-:W2:Y:S01]  /*0910*/  LDC.64 R10, c[0x0][0x390] ;  /* 0x0000e400ff0a7b82 */ /* 0x000ea20000000a00 */
[----:B0-----:R-:W-:-:S05]  /*0920*/  IMAD.WIDE R6, R13, 0x4, R6 ;  /* 0x000000040d067825 */ /* 0x001fca00078e0206 */
[----:B------:R-:W3:Y:S01]  /*0930*/  LDG.E R12, desc[UR4][R6.64] ;  /* 0x00000004060c7981 */ /* 0x000ee2000c1e1900 */
[----:B-1----:R-:W-:-:S05]  /*0940*/  IMAD.WIDE R8, R13, 0x4, R8 ;  /* 0x000000040d087825 */ /* 0x002fca00078e0208 */
[----:B------:R-:W3:Y:S01]  /*0950*/  LDG.E R15, desc[UR4][R8.64] ;  /* 0x00000004080f7981 */ /* 0x000ee2000c1e1900 */
[----:B--2---:R-:W-:Y:S01]  /*0960*/  IMAD.WIDE R10, R13, 0x4, R10 ;  /* 0x000000040d0a7825 */ /* 0x004fe200078e020a */
[----:B---3--:R-:W-:-:S03]  /*0970*/  IADD3 R21, PT, PT, R12, R15, RZ ;  /* 0x0000000f0c157210 */ /* 0x008fc60007ffe0ff */
[----:B------:R-:W-:-:S04]  /*0980*/  IMAD.WIDE R12, R2, 0x4, R6 ;  /* 0x00000004020c7825 */ /* 0x000fc800078e0206 */
[C---:B------:R-:W-:Y:S01]  /*0990*/  IMAD.WIDE R14, R2.reuse, 0x4, R8 ;  /* 0x00000004020e7825 */ /* 0x040fe200078e0208 */
        /* <DEDUP_REMOVED lines=11> */
[----:B0-----:R-:W-:-:S04]  /*0a50*/  IMAD.WIDE R10, R2, 0x4, R6 ;  /* 0x00000004020a7825 */ /* 0x001fc800078e0206 */
[----:B------:R-:W-:Y:S01]  /*0a60*/  IMAD.WIDE R12, R2, 0x4, R8 ;  /* 0x00000004020c7825 */ /* 0x000fe200078e0208 */
        /* <DEDUP_REMOVED lines=10> */
[----:B-1----:R-:W3:Y:S01]  /*0b10*/  LDG.E R23, desc[UR4][R8.64] ;  /* 0x0000000408177981 */ /* 0x002ee2000c1e1900 */
        /* <DEDUP_REMOVED lines=19> */
[----:B------:R-:W0:Y:S04]  /*0c50*/  LDG.E R10, desc[UR4][R10.64] ;  /* 0x000000040a0a7981 */ /* 0x000e28000c1e1900 */
[----:B------:R-:W0:Y:S01]  /*0c60*/  LDG.E R13, desc[UR4][R12.64] ;  /* 0x000000040c0d7981 */ /* 0x000e22000c1e1900 */
[----:B-1----:R-:W-:Y:S01]  /*0c70*/  IMAD.WIDE R16, R2, 0x4, R14 ;  /* 0x0000000402107825 */ /* 0x002fe200078e020e */
[----:B------:R-:W-:-:S02]  /*0c80*/  IADD3 R0, PT, PT, R0, 0x8, RZ ;  /* 0x0000000800007810 */ /* 0x000fc40007ffe0ff */
[----:B0-----:R-:W-:-:S05]  /*0c90*/  IADD3 R19, PT, PT, R10, R13, RZ ;  /* 0x0000000d0a137210 */ /* 0x001fca0007ffe0ff */
[----:B------:R2:W-:Y:S02]  /*0ca0*/  STG.E desc[UR4][R16.64], R19 ;  /* 0x0000001310007986 */ /* 0x0005e4000c101904 */
.L_x_2:
[----:B------:R-:W-:Y:S05]  /*0cb0*/  @!P1 EXIT ;  /* 0x000000000000994d */ /* 0x000fea0003800000 */
[----:B------:R-:W-:Y:S02]  /*0cc0*/  ISETP.GE.U32.AND P0, PT, R4, 0x4, PT ;  /* 0x000000040400780c */ /* 0x000fe40003f06070 */
[----:B------:R-:W-:-:S04]  /*0cd0*/  LOP3.LUT R3, R3, 0x3, RZ, 0xc0, !PT ;  /* 0x0000000303037812 */ /* 0x000fc800078ec0ff */
[----:B------:R-:W-:-:S07]  /*0ce0*/  ISETP.NE.AND P1, PT, R3, RZ, PT ;  /* 0x000000ff0300720c */ /* 0x000fce0003f25270 */
[----:B------:R-:W-:Y:S06]  /*0cf0*/  @!P0 BRA `(.L_x_3) ;  /* 0x0000000000848947 */ /* 0x000fec0003800000 */
[----:B------:R-:W0:Y:S01]  /*0d00*/  LDC.64 R6, c[0x0][0x380] ;  /* 0x0000e000ff067b82 */ /* 0x000e220000000a00 */
[----:B--2---:R-:W-:-:S07]  /*0d10*/  IMAD R15, R0, R2, R5 ;  /* 0x00000002000f7224 */ /* 0x004fce00078e0205 */
[----:B------:R-:W1:Y:S08]  /*0d20*/  LDC.64 R8, c[0x0][0x388] ;  /* 0x0000e200ff087b82 */ /* 0x000e700000000a00 */
[----:B------:R-:W2:Y:S01]  /*0d30*/  LDC.64 R10, c[0x0][0x390] ;  /* 0x0000e400ff0a7b82 */ /* 0x000ea20000000a00 */
[----:B0-----:R-:W-:-:S05]  /*0d40*/  IMAD.WIDE R6, R15, 0x4, R6 ;  /* 0x000000040f067825 */ /* 0x001fca00078e0206 */
[----:B------:R-:W3:Y:S01]  /*0d50*/  LDG.E R4, desc[UR4][R6.64] ;  /* 0x0000000406047981 */ /* 0x000ee2000c1e1900 */
[----:B-1----:R-:W-:-:S05]  /*0d60*/  IMAD.WIDE R8, R15, 0x4, R8 ;  /* 0x000000040f087825 */ /* 0x002fca00078e0208 */
[----:B------:R-:W3:Y:S01]  /*0d70*/  LDG.E R13, desc[UR4][R8.64] ;  /* 0x00000004080d7981 */ /* 0x000ee2000c1e1900 */
[----:B--2---:R-:W-:-:S04]  /*0d80*/  IMAD.WIDE R10, R15, 0x4, R10 ;  /* 0x000000040f0a7825 */ /* 0x004fc800078e020a */
[----:B------:R-:W-:Y:S01]  /*0d90*/  IMAD.WIDE R14, R2, 0x4, R8 ;  /* 0x00000004020e7825 */ /* 0x000fe200078e0208 */
[----:B---3--:R-:W-:-:S03]  /*0da0*/  IADD3 R21, PT, PT, R4, R13, RZ ;  /* 0x0000000d04157210 */ /* 0x008fc60007ffe0ff */
        /* <DEDUP_REMOVED lines=16> */
[----:B------:R-:W1:Y:S04]  /*0eb0*/  LDG.E R10, desc[UR4][R10.64] ;  /* 0x000000040a0a7981 */ /* 0x000e68000c1e1900 */
[----:B------:R-:W1:Y:S01]  /*0ec0*/  LDG.E R13, desc[UR4][R12.64] ;  /* 0x000000040c0d7981 */ /* 0x000e62000c1e1900 */
[----:B------:R-:W-:Y:S01]  /*0ed0*/  IMAD.WIDE R14, R2, 0x4, R18 ;  /* 0x00000004020e7825 */ /* 0x000fe200078e0212 */
[----:B------:R-:W-:-:S02]  /*0ee0*/  IADD3 R0, PT, PT, R0, 0x4, RZ ;  /* 0x0000000400007810 */ /* 0x000fc40007ffe0ff */
[----:B-1----:R-:W-:-:S05]  /*0ef0*/  IADD3 R17, PT, PT, R10, R13, RZ ;  /* 0x0000000d0a117210 */ /* 0x002fca0007ffe0ff */
[----:B------:R0:W-:Y:S02]  /*0f00*/  STG.E desc[UR4][R14.64], R17 ;  /* 0x000000110e007986 */ /* 0x0001e4000c101904 */
.L_x_3:
[----:B------:R-:W-:Y:S05]  /*0f10*/  @!P1 EXIT ;  /* 0x000000000000994d */ /* 0x000fea0003800000 */
[----:B------:R-:W1:Y:S01]  /*0f20*/  LDC.64 R6, c[0x0][0x390] ;  /* 0x0000e400ff067b82 */ /* 0x000e620000000a00 */
[----:B0-23--:R-:W-:Y:S01]  /*0f30*/  IMAD R17, R0, R2, R5 ;  /* 0x0000000200117224 */ /* 0x00dfe200078e0205 */
[----:B------:R-:W-:-:S06]  /*0f40*/  IADD3 R3, PT, PT, -R3, RZ, RZ ;  /* 0x000000ff03037210 */ /* 0x000fcc0007ffe1ff */
[----:B------:R-:W0:Y:S08]  /*0f50*/  LDC.64 R8, c[0x0][0x380] ;  /* 0x0000e000ff087b82 */ /* 0x000e300000000a00 */
[----:B------:R-:W2:Y:S02]  /*0f60*/  LDC.64 R10, c[0x0][0x388] ;  /* 0x0000e200ff0a7b82 */ /* 0x000ea40000000a00 */
.L_x_4:
[----:B0-----:R-:W-:-:S04]  /*0f70*/  IMAD.WIDE R4, R17, 0x4, R8 ;  /* 0x0000000411047825 */ /* 0x001fc800078e0208 */
[----:B--2---:R-:W-:Y:S02]  /*0f80*/  IMAD.WIDE R12, R17, 0x4, R10 ;  /* 0x00000004110c7825 */ /* 0x004fe400078e020a */
[----:B------:R-:W2:Y:S04]  /*0f90*/  LDG.E R4, desc[UR4][R4.64] ;  /* 0x0000000404047981 */ /* 0x000ea8000c1e1900 */
[----:B------:R-:W2:Y:S01]  /*0fa0*/  LDG.E R13, desc[UR4][R12.64] ;  /* 0x000000040c0d7981 */ /* 0x000ea2000c1e1900 */
[----:B------:R-:W-:Y:S01]  /*0fb0*/  IADD3 R3, PT, PT, R3, 0x1, RZ ;  /* 0x0000000103037810 */ /* 0x000fe20007ffe0ff */
[C---:B-1-3--:R-:W-:Y:S01]  /*0fc0*/  IMAD.WIDE R14, R17.reuse, 0x4, R6 ;  /* 0x00000004110e7825 */ /* 0x04afe200078e0206 */
[----:B------:R-:W-:Y:S02]  /*0fd0*/  IADD3 R17, PT, PT, R17, R2, RZ ;  /* 0x0000000211117210 */ /* 0x000fe40007ffe0ff */
[----:B------:R-:W-:-:S02]  /*0fe0*/  ISETP.NE.AND P0, PT, R3, RZ, PT ;  /* 0x000000ff0300720c */ /* 0x000fc40003f05270 */
[----:B--2---:R-:W-:-:S05]  /*0ff0*/  IADD3 R19, PT, PT, R4, R13, RZ ;  /* 0x0000000d04137210 */ /* 0x004fca0007ffe0ff */
[----:B------:R3:W-:Y:S06]  /*1000*/  STG.E desc[UR4][R14.64], R19 ;  /* 0x000000130e007986 */ /* 0x0007ec000c101904 */
[----:B------:R-:W-:Y:S05]  /*1010*/  @P0 BRA `(.L_x_4) ;  /* 0xfffffffc00d40947 */ /* 0x000fea000383ffff */
[----:B------:R-:W-:Y:S05]  /*1020*/  EXIT ;  /* 0x000000000000794d */ /* 0x000fea0003800000 */
.L_x_5:
[----:B------:R-:W-:-:S00]  /*1030*/  BRA `(.L_x_5) ;  /* 0xfffffffc00fc7947 */ /* 0x000fc0000383ffff */
[----:B------:R-:W-:-:S00]  /*1040*/  NOP ;  /* 0x0000000000007918 */ /* 0x000fc00000000000 */
        /* <DEDUP_REMOVED lines=11> */
.L_x_7:


//--------------------- .text._Z14AddMatrixOnGPUPiS_S_ii --------------------------
	.section	.text._Z14AddMatrixOnGPUPiS_S_ii,"ax",@progbits
	.align	128
        .global         _Z14AddMatrixOnGPUPiS_S_ii
        .type           _Z14AddMatrixOnGPUPiS_S_ii,@function
        .size           _Z14AddMatrixOnGPUPiS_S_ii,(.L_x_8 - _Z14AddMatrixOnGPUPiS_S_ii)
        .other          _Z14AddMatrixOnGPUPiS_S_ii,@"STO_CUDA_ENTRY STV_DEFAULT"
_Z14AddMatrixOnGPUPiS_S_ii:
.text._Z14AddMatrixOnGPUPiS_S_ii:
[----:B------:R-:W-:Y:S01]  /*0000*/  LDC R1, c[0x0][0x37c] ;  /* 0x0000df00ff017b82 */ /* 0x000fe20000000800 */
[----:B------:R-:W0:Y:S07]  /*0010*/  S2R R0, SR_TID.Y ;  /* 0x0000000000007919 */ /* 0x000e2e0000002200 */
[----:B------:R-:W1:Y:S01]  /*0020*/  LDC R2, c[0x0][0x360] ;  /* 0x0000d800ff027b82 */ /* 0x000e620000000800 */
[----:B------:R-:W1:Y:S07]  /*0030*/  S2R R3, SR_TID.X ;  /* 0x0000000000037919 */ /* 0x000e6e0000002100 */
[----:B------:R-:W0:Y:S08]  /*0040*/  S2UR UR5, SR_CTAID.Y ;  /* 0x00000000000579c3 */ /* 0x000e300000002600 */
[----:B------:R-:W0:Y:S08]  /*0050*/  LDC R5, c[0x0][0x364] ;  /* 0x0000d900ff057b82 */ /* 0x000e300000000800 */
[----:B------:R-:W1:Y:S08]  /*0060*/  S2UR UR4, SR_CTAID.X ;  /* 0x00000000000479c3 */ /* 0x000e700000002500 */
[----:B------:R-:W2:Y:S01]  /*0070*/  LDC.64 R6, c[0x0][0x398] ;  /* 0x0000e600ff067b82 */ /* 0x000ea20000000a00 */
[----:B0-----:R-:W-:-:S02]  /*0080*/  IMAD R0, R5, UR5, R0 ;  /* 0x0000000505007c24 */ /* 0x001fc4000f8e0200 */
[----:B-1----:R-:W-:-:S03]  /*0090*/  IMAD R3, R2, UR4, R3 ;  /* 0x0000000402037c24 */ /* 0x002fc6000f8e0203 */
[----:B--2---:R-:W-:-:S04]  /*00a0*/  ISETP.GE.AND P0, PT, R0, R7, PT ;  /* 0x000000070000720c */ /* 0x004fc80003f06270 */
[----:B------:R-:W-:-:S13]  /*00b0*/  ISETP.GE.OR P0, PT, R3, R6, P0 ;  /* 0x000000060300720c */ /* 0x000fda0000706670 */
[----:B------:R-:W-:Y:S05]  /*00c0*/  @P0 EXIT ;  /* 0x000000000000094d */ /* 0x000fea0003800000 */
[----:B------:R-:W0:Y:S01]  /*00d0*/  LDC.64 R2, c[0x0][0x380] ;  /* 0x0000e000ff027b82 */ /* 0x000e220000000a00 */
[----:B------:R-:W1:Y:S01]  /*00e0*/  LDCU.64 UR4, c[0x0][0x358] ;  /* 0x00006b00ff0477ac */ /* 0x000e620008000a00 */
[----:B------:R-:W-:-:S06]  /*00f0*/  IMAD R9, R0, R6, R6 ;  /* 0x0000000600097224 */ /* 0x000fcc00078e0206 */
[----:B------:R-:W2:Y:S08]  /*0100*/  LDC.64 R4, c[0x0][0x388] ;  /* 0x0000e200ff047b82 */ /* 0x000eb00000000a00 */
[----:B------:R-:W3:Y:S01]  /*0110*/  LDC.64 R6, c[0x0][0x390] ;  /* 0x0000e400ff067b82 */ /* 0x000ee20000000a00 */
[----:B0-----:R-:W-:-:S06]  /*0120*/  IMAD.WIDE R2, R9, 0x4, R2 ;  /* 0x0000000409027825 */ /* 0x001fcc00078e0202 */
[----:B-1----:R-:W4:Y:S01]  /*0130*/  LDG.E R2, desc[UR4][R2.64] ;  /* 0x0000000402027981 */ /* 0x002f22000c1e1900 */
[----:B--2---:R-:W-:-:S06]  /*0140*/  IMAD.WIDE R4, R9, 0x4, R4 ;  /* 0x0000000409047825 */ /* 0x004fcc00078e0204 */
[----:B------:R-:W4:Y:S01]  /*0150*/  LDG.E R5, desc[UR4][R4.64] ;  /* 0x0000000404057981 */ /* 0x000f22000c1e1900 */
[----:B---3--:R-:W-:Y:S01]  /*0160*/  IMAD.WIDE R6, R9, 0x4, R6 ;  /* 0x0000000409067825 */ /* 0x008fe200078e0206 */
[----:B----4-:R-:W-:-:S05]  /*0170*/  IADD3 R9, PT, PT, R2, R5, RZ ;  /* 0x0000000502097210 */ /* 0x010fca0007ffe0ff */
[----:B------:R-:W-:Y:S01]  /*0180*/  STG.E desc[UR4][R6.64], R9 ;  /* 0x0000000906007986 */ /* 0x000fe2000c101904 */
[----:B------:R-:W-:Y:S05]  /*0190*/  EXIT ;  /* 0x000000000000794d */ /* 0x000fea0003800000 */
.L_x_6:
        /* <DEDUP_REMOVED lines=14> */
.L_x_8:


//--------------------- .nv.shared.reserved.0     --------------------------
	.section	.nv.shared.reserved.0,"aw",@nobits
	.weak		__nv_reservedSMEM_offset_0_alias
	.size		__nv_reservedSMEM_offset_0_alias, 0, 64
	.other		__nv_reservedSMEM_offset_0_alias,@"STO_CUDA_RESERVED_SHARED STV_DEFAULT"
__nv_reservedSMEM_offset_0_alias:
	.zero		0
	.zero		64


//--------------------- .nv.constant0._Z4BookPiS_S_ii --------------------------
	.section	.nv.constant0._Z4BookPiS_S_ii,"a",@progbits
	.sectionflags	@""
	.align	4
.nv.constant0._Z4BookPiS_S_ii:
	.zero		928


//--------------------- .nv.constant0._Z14AddMatrixOnGPUPiS_S_ii --------------------------
	.section	.nv.constant0._Z14AddMatrixOnGPUPiS_S_ii,"a",@progbits
	.sectionflags	@""
	.align	4
.nv.constant0._Z14AddMatrixOnGPUPiS_S_ii:
	.zero		928


//--------------------- SYMBOLS --------------------------

	.type		.nv.reservedSmem.offset0,@object
	.size		.nv.reservedSmem.offset0,0x4
